//
// Generated by NVIDIA NVVM Compiler
//
// Compiler Build ID: CL-36424714
// Cuda compilation tools, release 13.0, V13.0.88
// Based on NVVM 20.0.0
//

.version 9.0
.target sm_100
.address_size 64

	// .globl	_Z10rbf_kernelPfS_iif

.visible .entry _Z10rbf_kernelPfS_iif(
	.param .u64 .ptr .align 1 _Z10rbf_kernelPfS_iif_param_0,
	.param .u64 .ptr .align 1 _Z10rbf_kernelPfS_iif_param_1,
	.param .u32 _Z10rbf_kernelPfS_iif_param_2,
	.param .u32 _Z10rbf_kernelPfS_iif_param_3,
	.param .f32 _Z10rbf_kernelPfS_iif_param_4
)
{
	.reg .pred 	%p<10>;
	.reg .b32 	%r<42>;
	.reg .b32 	%f<98>;
	.reg .b64 	%rd<37>;

	ld.param.u64 	%rd7, [_Z10rbf_kernelPfS_iif_param_0];
	ld.param.u64 	%rd6, [_Z10rbf_kernelPfS_iif_param_1];
	ld.param.u32 	%r18, [_Z10rbf_kernelPfS_iif_param_2];
	ld.param.u32 	%r19, [_Z10rbf_kernelPfS_iif_param_3];
	ld.param.f32 	%f13, [_Z10rbf_kernelPfS_iif_param_4];
	cvta.to.global.u64 	%rd1, %rd7;
	mov.u32 	%r20, %tid.x;
	mov.u32 	%r21, %ctaid.x;
	mov.u32 	%r22, %ntid.x;
	mad.lo.s32 	%r1, %r21, %r22, %r20;
	mov.u32 	%r23, %tid.y;
	mov.u32 	%r24, %ctaid.y;
	mov.u32 	%r25, %ntid.y;
	mad.lo.s32 	%r2, %r24, %r25, %r23;
	setp.lt.s32 	%p1, %r18, 1;
	mov.f32 	%f97, 0f00000000;
	@%p1 bra 	$L__BB0_12;
	mul.lo.s32 	%r3, %r18, %r1;
	mul.lo.s32 	%r4, %r18, %r2;
	and.b32  	%r5, %r18, 7;
	setp.lt.u32 	%p2, %r18, 8;
	mov.f32 	%f97, 0f00000000;
	mov.b32 	%r40, 0;
	@%p2 bra 	$L__BB0_4;
	and.b32  	%r40, %r18, 2147483640;
	neg.s32 	%r38, %r40;
	add.s64 	%rd2, %rd1, 16;
	mul.wide.u32 	%rd8, %r4, 4;
	add.s64 	%rd36, %rd2, %rd8;
	mov.f32 	%f97, 0f00000000;
	mov.u32 	%r37, %r3;
$L__BB0_3:
	.pragma "nounroll";
	mul.wide.s32 	%rd9, %r37, 4;
	add.s64 	%rd10, %rd2, %rd9;
	ld.global.f32 	%f18, [%rd10+-16];
	ld.global.f32 	%f19, [%rd36+-16];
	sub.f32 	%f20, %f18, %f19;
	fma.rn.f32 	%f21, %f20, %f20, %f97;
	ld.global.f32 	%f22, [%rd10+-12];
	ld.global.f32 	%f23, [%rd36+-12];
	sub.f32 	%f24, %f22, %f23;
	fma.rn.f32 	%f25, %f24, %f24, %f21;
	ld.global.f32 	%f26, [%rd10+-8];
	ld.global.f32 	%f27, [%rd36+-8];
	sub.f32 	%f28, %f26, %f27;
	fma.rn.f32 	%f29, %f28, %f28, %f25;
	ld.global.f32 	%f30, [%rd10+-4];
	ld.global.f32 	%f31, [%rd36+-4];
	sub.f32 	%f32, %f30, %f31;
	fma.rn.f32 	%f33, %f32, %f32, %f29;
	ld.global.f32 	%f34, [%rd10];
	ld.global.f32 	%f35, [%rd36];
	sub.f32 	%f36, %f34, %f35;
	fma.rn.f32 	%f37, %f36, %f36, %f33;
	ld.global.f32 	%f38, [%rd10+4];
	ld.global.f32 	%f39, [%rd36+4];
	sub.f32 	%f40, %f38, %f39;
	fma.rn.f32 	%f41, %f40, %f40, %f37;
	ld.global.f32 	%f42, [%rd10+8];
	ld.global.f32 	%f43, [%rd36+8];
	sub.f32 	%f44, %f42, %f43;
	fma.rn.f32 	%f45, %f44, %f44, %f41;
	ld.global.f32 	%f46, [%rd10+12];
	ld.global.f32 	%f47, [%rd36+12];
	sub.f32 	%f48, %f46, %f47;
	fma.rn.f32 	%f97, %f48, %f48, %f45;
	add.s32 	%r38, %r38, 8;
	add.s32 	%r37, %r37, 8;
	add.s64 	%rd36, %rd36, 32;
	setp.ne.s32 	%p3, %r38, 0;
	@%p3 bra 	$L__BB0_3;
$L__BB0_4:
	setp.eq.s32 	%p4, %r5, 0;
	@%p4 bra 	$L__BB0_12;
	and.b32  	%r13, %r18, 3;
	setp.lt.u32 	%p5, %r5, 4;
	@%p5 bra 	$L__BB0_7;
	add.s32 	%r27, %r40, %r3;
	mul.wide.s32 	%rd11, %r27, 4;
	add.s64 	%rd12, %rd1, %rd11;
	ld.global.f32 	%f50, [%rd12];
	add.s32 	%r28, %r40, %r4;
	mul.wide.u32 	%rd13, %r28, 4;
	add.s64 	%rd14, %rd1, %rd13;
	ld.global.f32 	%f51, [%rd14];
	sub.f32 	%f52, %f50, %f51;
	fma.rn.f32 	%f53, %f52, %f52, %f97;
	ld.global.f32 	%f54, [%rd12+4];
	cvt.u64.u32 	%rd15, %r4;
	cvt.u64.u32 	%rd16, %r40;
	add.s64 	%rd17, %rd16, %rd15;
	shl.b64 	%rd18, %rd17, 2;
	add.s64 	%rd19, %rd1, %rd18;
	ld.global.f32 	%f55, [%rd19+4];
	sub.f32 	%f56, %f54, %f55;
	fma.rn.f32 	%f57, %f56, %f56, %f53;
	ld.global.f32 	%f58, [%rd12+8];
	ld.global.f32 	%f59, [%rd19+8];
	sub.f32 	%f60, %f58, %f59;
	fma.rn.f32 	%f61, %f60, %f60, %f57;
	ld.global.f32 	%f62, [%rd12+12];
	ld.global.f32 	%f63, [%rd19+12];
	sub.f32 	%f64, %f62, %f63;
	fma.rn.f32 	%f97, %f64, %f64, %f61;
	add.s32 	%r40, %r40, 4;
$L__BB0_7:
	setp.eq.s32 	%p6, %r13, 0;
	@%p6 bra 	$L__BB0_12;
	setp.eq.s32 	%p7, %r13, 1;
	@%p7 bra 	$L__BB0_10;
	add.s32 	%r29, %r40, %r3;
	mul.wide.s32 	%rd20, %r29, 4;
	add.s64 	%rd21, %rd1, %rd20;
	ld.global.f32 	%f66, [%rd21];
	add.s32 	%r30, %r40, %r4;
	mul.wide.u32 	%rd22, %r30, 4;
	add.s64 	%rd23, %rd1, %rd22;
	ld.global.f32 	%f67, [%rd23];
	sub.f32 	%f68, %f66, %f67;
	fma.rn.f32 	%f69, %f68, %f68, %f97;
	ld.global.f32 	%f70, [%rd21+4];
	cvt.u64.u32 	%rd24, %r4;
	cvt.u64.u32 	%rd25, %r40;
	add.s64 	%rd26, %rd25, %rd24;
	shl.b64 	%rd27, %rd26, 2;
	add.s64 	%rd28, %rd1, %rd27;
	ld.global.f32 	%f71, [%rd28+4];
	sub.f32 	%f72, %f70, %f71;
	fma.rn.f32 	%f97, %f72, %f72, %f69;
	add.s32 	%r40, %r40, 2;
$L__BB0_10:
	and.b32  	%r31, %r18, 1;
	setp.eq.b32 	%p8, %r31, 1;
	not.pred 	%p9, %p8;
	@%p9 bra 	$L__BB0_12;
	add.s32 	%r32, %r40, %r3;
	mul.wide.s32 	%rd29, %r32, 4;
	add.s64 	%rd30, %rd1, %rd29;
	ld.global.f32 	%f73, [%rd30];
	add.s32 	%r33, %r40, %r4;
	mul.wide.u32 	%rd31, %r33, 4;
	add.s64 	%rd32, %rd1, %rd31;
	ld.global.f32 	%f74, [%rd32];
	sub.f32 	%f75, %f73, %f74;
	fma.rn.f32 	%f97, %f75, %f75, %f97;
$L__BB0_12:
	cvta.to.global.u64 	%rd33, %rd6;
	neg.f32 	%f76, %f13;
	mul.f32 	%f77, %f97, %f76;
	fma.rn.f32 	%f78, %f77, 0f3BBB989D, 0f3F000000;
	cvt.sat.f32.f32 	%f79, %f78;
	mov.f32 	%f80, 0f4B400001;
	mov.f32 	%f81, 0f437C0000;
	fma.rm.f32 	%f82, %f79, %f81, %f80;
	add.f32 	%f83, %f82, 0fCB40007F;
	neg.f32 	%f84, %f83;
	fma.rn.f32 	%f85, %f77, 0f3FB8AA3B, %f84;
	fma.rn.f32 	%f86, %f77, 0f32A57060, %f85;
	mov.b32 	%r34, %f82;
	shl.b32 	%r35, %r34, 23;
	mov.b32 	%f87, %r35;
	ex2.approx.ftz.f32 	%f88, %f86;
	mul.f32 	%f89, %f88, %f87;
	mad.lo.s32 	%r36, %r19, %r1, %r2;
	mul.wide.s32 	%rd34, %r36, 4;
	add.s64 	%rd35, %rd33, %rd34;
	st.global.f32 	[%rd35], %f89;
	ret;

}


// ===== COMPILED SASS (sm_100) =====

	.target	sm_100

	.elftype	@"ET_EXEC"


//--------------------- .note.nv.tkinfo           --------------------------
	.section	.note.nv.tkinfo,"",@"SHT_NOTE"
	.sectionflags	@"SHF_NOTE_NV_TKINFO"
	.tkinfo
        /*0018*/ 	.word	0x00000002
        /*0030*/ 	.string	""
        /*0030*/ 	.string	"ptxas"
        /*0030*/ 	.string	"Cuda compilation tools, release 13.0, V13.0.88"
        /*0030*/ 	.string	"Build cuda_13.0.r13.0/compiler.36424714_0"
        /*0030*/ 	.string	"-arch sm_100 -m 64 "



//--------------------- .note.nv.cuinfo           --------------------------
	.section	.note.nv.cuinfo,"",@"SHT_NOTE"
	.sectionflags	@"SHF_NOTE_NV_CUINFO"
        /*0018*/ 	.short	0x0002
        /*001a*/ 	.short	0x0064
        /*001c*/ 	.short	0x0082
	.zero		2


//--------------------- .nv.info                  --------------------------
	.section	.nv.info,"",@"SHT_CUDA_INFO"
	.align	4


	//----- nvinfo : EIATTR_REGCOUNT
	.align		4
        /*0000*/ 	.byte	0x04, 0x2f
        /*0002*/ 	.short	(.L_1 - .L_0)
	.align		4
.L_0:
        /*0004*/ 	.word	index@(_Z10rbf_kernelPfS_iif)
        /*0008*/ 	.word	0x0000001f


	//----- nvinfo : EIATTR_FRAME_SIZE
	.align		4
.L_1:
        /*000c*/ 	.byte	0x04, 0x11
        /*000e*/ 	.short	(.L_3 - .L_2)
	.align		4
.L_2:
        /*0010*/ 	.word	index@(_Z10rbf_kernelPfS_iif)
        /*0014*/ 	.word	0x00000000


	//----- nvinfo : EIATTR_MIN_STACK_SIZE
	.align		4
.L_3:
        /*0018*/ 	.byte	0x04, 0x12
        /*001a*/ 	.short	(.L_5 - .L_4)
	.align		4
.L_4:
        /*001c*/ 	.word	index@(_Z10rbf_kernelPfS_iif)
        /*0020*/ 	.word	0x00000000
.L_5:


//--------------------- .nv.compat                --------------------------
	.section	.nv.compat,"",@"SHT_CUDA_COMPAT_INFO"
	.align	4
        /*0000*/ 	.byte	0x02, 0x09, 0x00, 0x00, 0x02, 0x02, 0x01, 0x00, 0x02, 0x05, 0x05, 0x00, 0x03, 0x07, 0x01, 0x01
        /*0010*/ 	.byte	0x02, 0x03, 0x00, 0x00, 0x02, 0x06, 0x01, 0x00, 0x04, 0x0b, 0x08, 0x00, 0x09, 0x00, 0x00, 0x00
        /*0020*/ 	.byte	0x00, 0x00, 0x00, 0x00


//--------------------- .nv.info._Z10rbf_kernelPfS_iif --------------------------
	.section	.nv.info._Z10rbf_kernelPfS_iif,"",@"SHT_CUDA_INFO"
	.sectionflags	@""
	.align	4


	//----- nvinfo : EIATTR_CUDA_API_VERSION
	.align		4
        /*0000*/ 	.byte	0x04, 0x37
        /*0002*/ 	.short	(.L_7 - .L_6)
.L_6:
        /*0004*/ 	.word	0x00000082


	//----- nvinfo : EIATTR_KPARAM_INFO
	.align		4
.L_7:
        /*0008*/ 	.byte	0x04, 0x17
        /*000a*/ 	.short	(.L_9 - .L_8)
.L_8:
        /*000c*/ 	.word	0x00000000
        /*0010*/ 	.short	0x0004
        /*0012*/ 	.short	0x0018
        /*0014*/ 	.byte	0x00, 0xf0, 0x11, 0x00


	//----- nvinfo : EIATTR_KPARAM_INFO
	.align		4
.L_9:
        /*0018*/ 	.byte	0x04, 0x17
        /*001a*/ 	.short	(.L_11 - .L_10)
.L_10:
        /*001c*/ 	.word	0x00000000
        /*0020*/ 	.short	0x0003
        /*0022*/ 	.short	0x0014
        /*0024*/ 	.byte	0x00, 0xf0, 0x11, 0x00


	//----- nvinfo : EIATTR_KPARAM_INFO
	.align		4
.L_11:
        /*0028*/ 	.byte	0x04, 0x17
        /*002a*/ 	.short	(.L_13 - .L_12)
.L_12:
        /*002c*/ 	.word	0x00000000
        /*0030*/ 	.short	0x0002
        /*0032*/ 	.short	0x0010
        /*0034*/ 	.byte	0x00, 0xf0, 0x11, 0x00


	//----- nvinfo : EIATTR_KPARAM_INFO
	.align		4
.L_13:
        /*0038*/ 	.byte	0x04, 0x17
        /*003a*/ 	.short	(.L_15 - .L_14)
.L_14:
        /*003c*/ 	.word	0x00000000
        /*0040*/ 	.short	0x0001
        /*0042*/ 	.short	0x0008
        /*0044*/ 	.byte	0x00, 0xf5, 0x21, 0x00


	//----- nvinfo : EIATTR_KPARAM_INFO
	.align		4
.L_15:
        /*0048*/ 	.byte	0x04, 0x17
        /*004a*/ 	.short	(.L_17 - .L_16)
.L_16:
        /*004c*/ 	.word	0x00000000
        /*0050*/ 	.short	0x0000
        /*0052*/ 	.short	0x0000
        /*0054*/ 	.byte	0x00, 0xf5, 0x21, 0x00


	//----- nvinfo : EIATTR_SPARSE_MMA_MASK
	.align		4
.L_17:
        /*0058*/ 	.byte	0x03, 0x50
        /*005a*/ 	.short	0x0000


	//----- nvinfo : EIATTR_MAXREG_COUNT
	.align		4
        /*005c*/ 	.byte	0x03, 0x1b
        /*005e*/ 	.short	0x00ff


	//----- nvinfo : EIATTR_MERCURY_ISA_VERSION
	.align		4
        /*0060*/ 	.byte	0x03, 0x5f
        /*0062*/ 	.short	0x0101


	//----- nvinfo : EIATTR_VRC_CTA_INIT_COUNT
	.align		4
        /*0064*/ 	.byte	0x02, 0x4a
	.zero		1
	.zero		1


	//----- nvinfo : EIATTR_EXIT_INSTR_OFFSETS
	.align		4
        /*0068*/ 	.byte	0x04, 0x1c
        /*006a*/ 	.short	(.L_19 - .L_18)


	//   ....[0]....
.L_18:
        /*006c*/ 	.word	0x00000990


	//----- nvinfo : EIATTR_CBANK_PARAM_SIZE
	.align		4
.L_19:
        /*0070*/ 	.byte	0x03, 0x19
        /*0072*/ 	.short	0x001c


	//----- nvinfo : EIATTR_PARAM_CBANK
	.align		4
        /*0074*/ 	.byte	0x04, 0x0a
        /*0076*/ 	.short	(.L_21 - .L_20)
	.align		4
.L_20:
        /*0078*/ 	.word	index@(.nv.constant0._Z10rbf_kernelPfS_iif)
        /*007c*/ 	.short	0x0380
        /*007e*/ 	.short	0x001c


	//----- nvinfo : EIATTR_SW_WAR
	.align		4
.L_21:
        /*0080*/ 	.byte	0x04, 0x36
        /*0082*/ 	.short	(.L_23 - .L_22)
.L_22:
        /*0084*/ 	.word	0x00000008
.L_23:


//--------------------- .nv.callgraph             --------------------------
	.section	.nv.callgraph,"",@"SHT_CUDA_CALLGRAPH"
	.align	4
	.sectionentsize	8
	.align		4
        /*0000*/ 	.word	0x00000000
	.align		4
        /*0004*/ 	.word	0xffffffff
	.align		4
        /*0008*/ 	.word	0x00000000
	.align		4
        /*000c*/ 	.word	0xfffffffe
	.align		4
        /*0010*/ 	.word	0x00000000
	.align		4
        /*0014*/ 	.word	0xfffffffd
	.align		4
        /*0018*/ 	.word	0x00000000
	.align		4
        /*001c*/ 	.word	0xfffffffc


//--------------------- .text._Z10rbf_kernelPfS_iif --------------------------
	.section	.text._Z10rbf_kernelPfS_iif,"ax",@progbits
	.align	128
        .global         _Z10rbf_kernelPfS_iif
        .type           _Z10rbf_kernelPfS_iif,@function
        .size           _Z10rbf_kernelPfS_iif,(.L_x_5 - _Z10rbf_kernelPfS_iif)
        .other          _Z10rbf_kernelPfS_iif,@"STO_CUDA_ENTRY STV_DEFAULT"
_Z10rbf_kernelPfS_iif:
.text._Z10rbf_kernelPfS_iif:
[----:B------:R-:W-:Y:S08]  /*0000*/  LDC R1, c[0x0][0x37c] ;  /* 0x0000df00ff017b82 */ /* 0x000ff00000000800 */
[----:B------:R-:W0:Y:S01]  /*0010*/  LDC R0, c[0x0][0x390] ;  /* 0x0000e400ff007b82 */ /* 0x000e220000000800 */
[----:B------:R-:W1:Y:S01]  /*0020*/  S2R R9, SR_TID.X ;  /* 0x0000000000097919 */ /* 0x000e620000002100 */
[----:B------:R-:W2:Y:S01]  /*0030*/  LDCU.64 UR6, c[0x0][0x358] ;  /* 0x00006b00ff0677ac */ /* 0x000ea20008000a00 */
[----:B------:R-:W-:Y:S01]  /*0040*/  HFMA2 R13, -RZ, RZ, 0, 0 ;  /* 0x00000000ff0d7431 */ /* 0x000fe200000001ff */
[----:B------:R-:W3:Y:S04]  /*0050*/  S2R R8, SR_TID.Y ;  /* 0x0000000000087919 */ /* 0x000ee80000002200 */
[----:B------:R-:W1:Y:S08]  /*0060*/  LDC R2, c[0x0][0x360] ;  /* 0x0000d800ff027b82 */ /* 0x000e700000000800 */
[----:B------:R-:W1:Y:S08]  /*0070*/  S2UR UR4, SR_CTAID.X ;  /* 0x00000000000479c3 */ /* 0x000e700000002500 */
[----:B------:R-:W3:Y:S01]  /*0080*/  S2UR UR5, SR_CTAID.Y ;  /* 0x00000000000579c3 */ /* 0x000ee20000002600 */
[----:B0-----:R-:W-:-:S07]  /*0090*/  ISETP.GE.AND P0, PT, R0, 0x1, PT ;  /* 0x000000010000780c */ /* 0x001fce0003f06270 */
[----:B------:R-:W3:Y:S01]  /*00a0*/  LDC R3, c[0x0][0x364] ;  /* 0x0000d900ff037b82 */ /* 0x000ee20000000800 */
[----:B-1----:R-:W-:Y:S02]  /*00b0*/  IMAD R9, R2, UR4, R9 ;  /* 0x0000000402097c24 */ /* 0x002fe4000f8e0209 */
[----:B---3--:R-:W-:-:S03]  /*00c0*/  IMAD R8, R3, UR5, R8 ;  /* 0x0000000503087c24 */ /* 0x008fc6000f8e0208 */
[----:B--2---:R-:W-:Y:S05]  /*00d0*/  @!P0 BRA `(.L_x_0) ;  /* 0x0000000400e88947 */ /* 0x004fea0003800000 */
[C---:B------:R-:W-:Y:S01]  /*00e0*/  ISETP.GE.U32.AND P1, PT, R0.reuse, 0x8, PT ;  /* 0x000000080000780c */ /* 0x040fe20003f26070 */
[-C--:B------:R-:W-:Y:S01]  /*00f0*/  IMAD R10, R9, R0.reuse, RZ ;  /* 0x00000000090a7224 */ /* 0x080fe200078e02ff */
[----:B------:R-:W-:Y:S01]  /*0100*/  LOP3.LUT R27, R0, 0x7, RZ, 0xc0, !PT ;  /* 0x00000007001b7812 */ /* 0x000fe200078ec0ff */
[----:B------:R-:W-:Y:S01]  /*0110*/  IMAD R11, R8, R0, RZ ;  /* 0x00000000080b7224 */ /* 0x000fe200078e02ff */
[----:B------:R-:W-:Y:S02]  /*0120*/  CS2R R12, SRZ ;  /* 0x00000000000c7805 */ /* 0x000fe4000001ff00 */
[----:B------:R-:W-:-:S07]  /*0130*/  ISETP.NE.AND P0, PT, R27, RZ, PT ;  /* 0x000000ff1b00720c */ /* 0x000fce0003f05270 */
[----:B------:R-:W-:Y:S06]  /*0140*/  @!P1 BRA `(.L_x_1) ;  /* 0x0000000000cc9947 */ /* 0x000fec0003800000 */
[----:B------:R-:W0:Y:S01]  /*0150*/  LDCU.64 UR4, c[0x0][0x380] ;  /* 0x00007000ff0477ac */ /* 0x000e220008000a00 */
[----:B------:R-:W-:Y:S01]  /*0160*/  LOP3.LUT R12, R0, 0x7ffffff8, RZ, 0xc0, !PT ;  /* 0x7ffffff8000c7812 */ /* 0x000fe200078ec0ff */
[----:B------:R-:W-:Y:S01]  /*0170*/  HFMA2 R13, -RZ, RZ, 0, 0 ;  /* 0x00000000ff0d7431 */ /* 0x000fe200000001ff */
[----:B------:R-:W-:Y:S02]  /*0180*/  MOV R15, R10 ;  /* 0x0000000a000f7202 */ /* 0x000fe40000000f00 */
[----:B------:R-:W-:Y:S01]  /*0190*/  IADD3 R14, PT, PT, -R12, RZ, RZ ;  /* 0x000000ff0c0e7210 */ /* 0x000fe20007ffe1ff */
[----:B0-----:R-:W-:-:S04]  /*01a0*/  UIADD3 UR4, UP0, UPT, UR4, 0x10, URZ ;  /* 0x0000001004047890 */ /* 0x001fc8000ff1e0ff */
[----:B------:R-:W-:Y:S02]  /*01b0*/  UIADD3.X UR5, UPT, UPT, URZ, UR5, URZ, UP0, !UPT ;  /* 0x00000005ff057290 */ /* 0x000fe400087fe4ff */
[----:B------:R-:W-:-:S04]  /*01c0*/  MOV R2, UR4 ;  /* 0x0000000400027c02 */ /* 0x000fc80008000f00 */
[----:B------:R-:W-:-:S03]  /*01d0*/  MOV R3, UR5 ;  /* 0x0000000500037c02 */ /* 0x000fc60008000f00 */
[----:B------:R-:W-:-:S03]  /*01e0*/  IMAD.WIDE.U32 R4, R11, 0x4, R2 ;  /* 0x000000040b047825 */ /* 0x000fc600078e0002 */
[----:B------:R-:W-:Y:S02]  /*01f0*/  MOV R6, R4 ;  /* 0x0000000400067202 */ /* 0x000fe40000000f00 */
[----:B------:R-:W-:-:S07]  /*0200*/  MOV R7, R5 ;  /* 0x0000000500077202 */ /* 0x000fce0000000f00 */
.L_x_2:
[----:B------:R-:W-:Y:S01]  /*0210*/  IMAD.WIDE R4, R15, 0x4, R2 ;  /* 0x000000040f047825 */ /* 0x000fe200078e0202 */
[----:B------:R-:W2:Y:S04]  /*0220*/  LDG.E R21, desc[UR6][R6.64+-0x10] ;  /* 0xfffff00606157981 */ /* 0x000ea8000c1e1900 */
[----:B------:R-:W2:Y:S04]  /*0230*/  LDG.E R20, desc[UR6][R4.64+-0x10] ;  /* 0xfffff00604147981 */ /* 0x000ea8000c1e1900 */
[----:B------:R-:W3:Y:S04]  /*0240*/  LDG.E R24, desc[UR6][R4.64+-0xc] ;  /* 0xfffff40604187981 */ /* 0x000ee8000c1e1900 */
[----:B------:R-:W3:Y:S04]  /*0250*/  LDG.E R25, desc[UR6][R6.64+-0xc] ;  /* 0xfffff40606197981 */ /* 0x000ee8000c1e1900 */
[----:B------:R-:W4:Y:S04]  /*0260*/  LDG.E R16, desc[UR6][R4.64+-0x8] ;  /* 0xfffff80604107981 */ /* 0x000f28000c1e1900 */
[----:B------:R-:W4:Y:S04]  /*0270*/  LDG.E R17, desc[UR6][R6.64+-0x8] ;  /* 0xfffff80606117981 */ /* 0x000f28000c1e1900 */
[----:B------:R-:W5:Y:S04]  /*0280*/  LDG.E R18, desc[UR6][R4.64+-0x4] ;  /* 0xfffffc0604127981 */ /* 0x000f68000c1e1900 */
[----:B------:R-:W5:Y:S04]  /*0290*/  LDG.E R19, desc[UR6][R6.64+-0x4] ;  /* 0xfffffc0606137981 */ /* 0x000f68000c1e1900 */
[----:B------:R-:W5:Y:S01]  /*02a0*/  LDG.E R26, desc[UR6][R4.64+0xc] ;  /* 0x00000c06041a7981 */ /* 0x000f62000c1e1900 */
[----:B--2---:R-:W-:-:S03]  /*02b0*/  FADD R22, R20, -R21 ;  /* 0x8000001514167221 */ /* 0x004fc60000000000 */
[----:B------:R-:W2:Y:S01]  /*02c0*/  LDG.E R21, desc[UR6][R4.64] ;  /* 0x0000000604157981 */ /* 0x000ea2000c1e1900 */
[----:B------:R-:W-:-:S03]  /*02d0*/  FFMA R23, R22, R22, R13 ;  /* 0x0000001616177223 */ /* 0x000fc6000000000d */
[----:B------:R-:W2:Y:S01]  /*02e0*/  LDG.E R20, desc[UR6][R6.64] ;  /* 0x0000000606147981 */ /* 0x000ea2000c1e1900 */
[----:B---3--:R-:W-:-:S03]  /*02f0*/  FADD R24, R24, -R25 ;  /* 0x8000001918187221 */ /* 0x008fc60000000000 */
[----:B------:R-:W3:Y:S04]  /*0300*/  LDG.E R22, desc[UR6][R4.64+0x4] ;  /* 0x0000040604167981 */ /* 0x000ee8000c1e1900 */
[----:B------:R-:W3:Y:S01]  /*0310*/  LDG.E R13, desc[UR6][R6.64+0x4] ;  /* 0x00000406060d7981 */ /* 0x000ee2000c1e1900 */
[----:B------:R-:W-:-:S03]  /*0320*/  FFMA R28, R24, R24, R23 ;  /* 0x00000018181c7223 */ /* 0x000fc60000000017 */
[----:B------:R-:W3:Y:S04]  /*0330*/  LDG.E R24, desc[UR6][R4.64+0x8] ;  /* 0x0000080604187981 */ /* 0x000ee8000c1e1900 */
[----:B------:R-:W3:Y:S04]  /*0340*/  LDG.E R23, desc[UR6][R6.64+0x8] ;  /* 0x0000080606177981 */ /* 0x000ee8000c1e1900 */
[----:B------:R0:W3:Y:S01]  /*0350*/  LDG.E R25, desc[UR6][R6.64+0xc] ;  /* 0x00000c0606197981 */ /* 0x0000e2000c1e1900 */
[----:B----4-:R-:W-:Y:S01]  /*0360*/  FADD R17, R16, -R17 ;  /* 0x8000001110117221 */ /* 0x010fe20000000000 */
[----:B-----5:R-:W-:Y:S01]  /*0370*/  FADD R19, R18, -R19 ;  /* 0x8000001312137221 */ /* 0x020fe20000000000 */
[----:B------:R-:W-:-:S02]  /*0380*/  IADD3 R14, PT, PT, R14, 0x8, RZ ;  /* 0x000000080e0e7810 */ /* 0x000fc40007ffe0ff */
[----:B------:R-:W-:Y:S02]  /*0390*/  FFMA R28, R17, R17, R28 ;  /* 0x00000011111c7223 */ /* 0x000fe4000000001c */
[----:B------:R-:W-:Y:S02]  /*03a0*/  ISETP.NE.AND P1, PT, R14, RZ, PT ;  /* 0x000000ff0e00720c */ /* 0x000fe40003f25270 */
[----:B------:R-:W-:Y:S01]  /*03b0*/  FFMA R28, R19, R19, R28 ;  /* 0x00000013131c7223 */ /* 0x000fe2000000001c */
[----:B0-----:R-:W-:Y:S02]  /*03c0*/  IADD3 R6, P2, PT, R6, 0x20, RZ ;  /* 0x0000002006067810 */ /* 0x001fe40007f5e0ff */
[----:B------:R-:W-:Y:S02]  /*03d0*/  IADD3 R15, PT, PT, R15, 0x8, RZ ;  /* 0x000000080f0f7810 */ /* 0x000fe40007ffe0ff */
[----:B------:R-:W-:Y:S01]  /*03e0*/  IADD3.X R7, PT, PT, RZ, R7, RZ, P2, !PT ;  /* 0x00000007ff077210 */ /* 0x000fe200017fe4ff */
[----:B--2---:R-:W-:-:S04]  /*03f0*/  FADD R21, R21, -R20 ;  /* 0x8000001415157221 */ /* 0x004fc80000000000 */
[----:B------:R-:W-:Y:S01]  /*0400*/  FFMA R28, R21, R21, R28 ;  /* 0x00000015151c7223 */ /* 0x000fe2000000001c */
[----:B---3--:R-:W-:-:S04]  /*0410*/  FADD R13, R22, -R13 ;  /* 0x8000000d160d7221 */ /* 0x008fc80000000000 */
[----:B------:R-:W-:Y:S01]  /*0420*/  FFMA R28, R13, R13, R28 ;  /* 0x0000000d0d1c7223 */ /* 0x000fe2000000001c */
[----:B------:R-:W-:-:S04]  /*0430*/  FADD R23, R24, -R23 ;  /* 0x8000001718177221 */ /* 0x000fc80000000000 */
[----:B------:R-:W-:Y:S01]  /*0440*/  FFMA R28, R23, R23, R28 ;  /* 0x00000017171c7223 */ /* 0x000fe2000000001c */
[----:B------:R-:W-:-:S04]  /*0450*/  FADD R25, R26, -R25 ;  /* 0x800000191a197221 */ /* 0x000fc80000000000 */
[----:B------:R-:W-:Y:S01]  /*0460*/  FFMA R13, R25, R25, R28 ;  /* 0x00000019190d7223 */ /* 0x000fe2000000001c */
[----:B------:R-:W-:Y:S06]  /*0470*/  @P1 BRA `(.L_x_2) ;  /* 0xfffffffc00641947 */ /* 0x000fec000383ffff */
.L_x_1:
[----:B------:R-:W-:Y:S05]  /*0480*/  @!P0 BRA `(.L_x_0) ;  /* 0x0000000000fc8947 */ /* 0x000fea0003800000 */
[----:B------:R-:W-:Y:S02]  /*0490*/  ISETP.GE.U32.AND P1, PT, R27, 0x4, PT ;  /* 0x000000041b00780c */ /* 0x000fe40003f26070 */
[----:B------:R-:W-:-:S04]  /*04a0*/  LOP3.LUT R19, R0, 0x3, RZ, 0xc0, !PT ;  /* 0x0000000300137812 */ /* 0x000fc800078ec0ff */
[----:B------:R-:W-:-:S07]  /*04b0*/  ISETP.NE.AND P0, PT, R19, RZ, PT ;  /* 0x000000ff1300720c */ /* 0x000fce0003f05270 */
[----:B------:R-:W-:Y:S06]  /*04c0*/  @!P1 BRA `(.L_x_3) ;  /* 0x00000000006c9947 */ /* 0x000fec0003800000 */
[----:B------:R-:W0:Y:S01]  /*04d0*/  LDC.64 R4, c[0x0][0x380] ;  /* 0x0000e000ff047b82 */ /* 0x000e220000000a00 */
[----:B------:R-:W1:Y:S01]  /*04e0*/  LDCU.64 UR4, c[0x0][0x380] ;  /* 0x00007000ff0477ac */ /* 0x000e620008000a00 */
[CC--:B------:R-:W-:Y:S02]  /*04f0*/  IADD3 R7, PT, PT, R11.reuse, R12.reuse, RZ ;  /* 0x0000000c0b077210 */ /* 0x0c0fe40007ffe0ff */
[-C--:B------:R-:W-:Y:S02]  /*0500*/  IADD3 R14, P1, PT, R11, R12.reuse, RZ ;  /* 0x0000000c0b0e7210 */ /* 0x080fe40007f3e0ff */
[----:B------:R-:W-:Y:S02]  /*0510*/  IADD3 R3, PT, PT, R10, R12, RZ ;  /* 0x0000000c0a037210 */ /* 0x000fe40007ffe0ff */
[----:B------:R-:W-:Y:S02]  /*0520*/  IADD3.X R15, PT, PT, RZ, RZ, RZ, P1, !PT ;  /* 0x000000ffff0f7210 */ /* 0x000fe40000ffe4ff */
[----:B-1----:R-:W-:Y:S01]  /*0530*/  LEA R2, P1, R14, UR4, 0x2 ;  /* 0x000000040e027c11 */ /* 0x002fe2000f8210ff */
[----:B0-----:R-:W-:-:S04]  /*0540*/  IMAD.WIDE.U32 R6, R7, 0x4, R4 ;  /* 0x0000000407067825 */ /* 0x001fc800078e0004 */
[----:B------:R-:W-:Y:S01]  /*0550*/  IMAD.WIDE R4, R3, 0x4, R4 ;  /* 0x0000000403047825 */ /* 0x000fe200078e0204 */
[----:B------:R-:W-:Y:S01]  /*0560*/  LEA.HI.X R3, R14, UR5, R15, 0x2, P1 ;  /* 0x000000050e037c11 */ /* 0x000fe200088f140f */
[----:B------:R-:W2:Y:S04]  /*0570*/  LDG.E R7, desc[UR6][R6.64] ;  /* 0x0000000606077981 */ /* 0x000ea8000c1e1900 */
[----:B------:R-:W2:Y:S04]  /*0580*/  LDG.E R14, desc[UR6][R4.64] ;  /* 0x00000006040e7981 */ /* 0x000ea8000c1e1900 */
[----:B------:R-:W3:Y:S04]  /*0590*/  LDG.E R15, desc[UR6][R4.64+0x4] ;  /* 0x00000406040f7981 */ /* 0x000ee8000c1e1900 */
[----:B------:R-:W3:Y:S04]  /*05a0*/  LDG.E R16, desc[UR6][R2.64+0x4] ;  /* 0x0000040602107981 */ /* 0x000ee8000c1e1900 */
[----:B------:R-:W4:Y:S04]  /*05b0*/  LDG.E R17, desc[UR6][R4.64+0x8] ;  /* 0x0000080604117981 */ /* 0x000f28000c1e1900 */
[----:B------:R-:W4:Y:S04]  /*05c0*/  LDG.E R18, desc[UR6][R2.64+0x8] ;  /* 0x0000080602127981 */ /* 0x000f28000c1e1900 */
[----:B------:R-:W5:Y:S04]  /*05d0*/  LDG.E R21, desc[UR6][R2.64+0xc] ;  /* 0x00000c0602157981 */ /* 0x000f68000c1e1900 */
[----:B------:R-:W5:Y:S01]  /*05e0*/  LDG.E R20, desc[UR6][R4.64+0xc] ;  /* 0x00000c0604147981 */ /* 0x000f62000c1e1900 */
[----:B------:R-:W-:Y:S01]  /*05f0*/  IADD3 R12, PT, PT, R12, 0x4, RZ ;  /* 0x000000040c0c7810 */ /* 0x000fe20007ffe0ff */
[----:B--2---:R-:W-:-:S04]  /*0600*/  FADD R14, R14, -R7 ;  /* 0x800000070e0e7221 */ /* 0x004fc80000000000 */
[----:B------:R-:W-:Y:S01]  /*0610*/  FFMA R13, R14, R14, R13 ;  /* 0x0000000e0e0d7223 */ /* 0x000fe2000000000d */
[----:B---3--:R-:W-:-:S04]  /*0620*/  FADD R16, R15, -R16 ;  /* 0x800000100f107221 */ /* 0x008fc80000000000 */
[----:B------:R-:W-:Y:S01]  /*0630*/  FFMA R13, R16, R16, R13 ;  /* 0x00000010100d7223 */ /* 0x000fe2000000000d */
[----:B----4-:R-:W-:-:S04]  /*0640*/  FADD R18, R17, -R18 ;  /* 0x8000001211127221 */ /* 0x010fc80000000000 */
[----:B------:R-:W-:Y:S01]  /*0650*/  FFMA R13, R18, R18, R13 ;  /* 0x00000012120d7223 */ /* 0x000fe2000000000d */
[----:B-----5:R-:W-:-:S04]  /*0660*/  FADD R20, R20, -R21 ;  /* 0x8000001514147221 */ /* 0x020fc80000000000 */
[----:B------:R-:W-:-:S07]  /*0670*/  FFMA R13, R20, R20, R13 ;  /* 0x00000014140d7223 */ /* 0x000fce000000000d */
.L_x_3:
[----:B------:R-:W-:Y:S05]  /*0680*/  @!P0 BRA `(.L_x_0) ;  /* 0x00000000007c8947 */ /* 0x000fea0003800000 */
[----:B------:R-:W-:Y:S02]  /*0690*/  ISETP.NE.AND P1, PT, R19, 0x1, PT ;  /* 0x000000011300780c */ /* 0x000fe40003f25270 */
[----:B------:R-:W-:-:S04]  /*06a0*/  LOP3.LUT R0, R0, 0x1, RZ, 0xc0, !PT ;  /* 0x0000000100007812 */ /* 0x000fc800078ec0ff */
[----:B------:R-:W-:-:S07]  /*06b0*/  ISETP.NE.U32.AND P0, PT, R0, 0x1, PT ;  /* 0x000000010000780c */ /* 0x000fce0003f05070 */
[----:B------:R-:W0:Y:S01]  /*06c0*/  @P1 LDC.64 R18, c[0x0][0x380] ;  /* 0x0000e000ff121b82 */ /* 0x000e220000000a00 */
[CC--:B------:R-:W-:Y:S02]  /*06d0*/  @P1 IADD3 R0, P2, PT, R11.reuse, R12.reuse, RZ ;  /* 0x0000000c0b001210 */ /* 0x0c0fe40007f5e0ff */
[-C--:B------:R-:W-:Y:S02]  /*06e0*/  @P1 IADD3 R15, PT, PT, R11, R12.reuse, RZ ;  /* 0x0000000c0b0f1210 */ /* 0x080fe40007ffe0ff */
[----:B------:R-:W-:Y:S02]  /*06f0*/  @P1 IADD3 R17, PT, PT, R10, R12, RZ ;  /* 0x0000000c0a111210 */ /* 0x000fe40007ffe0ff */
[----:B------:R-:W-:Y:S01]  /*0700*/  @P1 IADD3.X R7, PT, PT, RZ, RZ, RZ, P2, !PT ;  /* 0x000000ffff071210 */ /* 0x000fe200017fe4ff */
[----:B------:R-:W1:Y:S01]  /*0710*/  @P1 LDC.64 R4, c[0x0][0x380] ;  /* 0x0000e000ff041b82 */ /* 0x000e620000000a00 */
[----:B------:R-:W-:-:S07]  /*0720*/  @P1 IADD3 R12, PT, PT, R12, 0x2, RZ ;  /* 0x000000020c0c1810 */ /* 0x000fce0007ffe0ff */
[----:B------:R-:W2:Y:S01]  /*0730*/  @!P0 LDC.64 R2, c[0x0][0x380] ;  /* 0x0000e000ff028b82 */ /* 0x000ea20000000a00 */
[----:B0-----:R-:W-:-:S04]  /*0740*/  @P1 LEA R6, P2, R0, R18, 0x2 ;  /* 0x0000001200061211 */ /* 0x001fc800078410ff */
[----:B------:R-:W-:Y:S02]  /*0750*/  @P1 LEA.HI.X R7, R0, R19, R7, 0x2, P2 ;  /* 0x0000001300071211 */ /* 0x000fe400010f1407 */
[----:B------:R-:W-:Y:S01]  /*0760*/  @!P0 IADD3 R19, PT, PT, R11, R12, RZ ;  /* 0x0000000c0b138210 */ /* 0x000fe20007ffe0ff */
[----:B-1----:R-:W-:-:S03]  /*0770*/  @P1 IMAD.WIDE.U32 R14, R15, 0x4, R4 ;  /* 0x000000040f0e1825 */ /* 0x002fc600078e0004 */
[----:B------:R-:W3:Y:S01]  /*0780*/  @P1 LDG.E R7, desc[UR6][R6.64+0x4] ;  /* 0x0000040606071981 */ /* 0x000ee2000c1e1900 */
[----:B------:R-:W-:Y:S01]  /*0790*/  @P1 IMAD.WIDE R4, R17, 0x4, R4 ;  /* 0x0000000411041825 */ /* 0x000fe200078e0204 */
[----:B------:R-:W-:Y:S02]  /*07a0*/  @!P0 IADD3 R17, PT, PT, R10, R12, RZ ;  /* 0x0000000c0a118210 */ /* 0x000fe40007ffe0ff */
[----:B------:R-:W4:Y:S04]  /*07b0*/  @P1 LDG.E R15, desc[UR6][R14.64] ;  /* 0x000000060e0f1981 */ /* 0x000f28000c1e1900 */
[----:B------:R-:W4:Y:S01]  /*07c0*/  @P1 LDG.E R0, desc[UR6][R4.64] ;  /* 0x0000000604001981 */ /* 0x000f22000c1e1900 */
[----:B--2---:R-:W-:-:S03]  /*07d0*/  @!P0 IMAD.WIDE R10, R17, 0x4, R2 ;  /* 0x00000004110a8825 */ /* 0x004fc600078e0202 */
[----:B------:R-:W3:Y:S01]  /*07e0*/  @P1 LDG.E R12, desc[UR6][R4.64+0x4] ;  /* 0x00000406040c1981 */ /* 0x000ee2000c1e1900 */
[----:B------:R-:W-:-:S03]  /*07f0*/  @!P0 IMAD.WIDE.U32 R2, R19, 0x4, R2 ;  /* 0x0000000413028825 */ /* 0x000fc600078e0002 */
[----:B------:R-:W2:Y:S04]  /*0800*/  @!P0 LDG.E R10, desc[UR6][R10.64] ;  /* 0x000000060a0a8981 */ /* 0x000ea8000c1e1900 */
[----:B------:R-:W2:Y:S01]  /*0810*/  @!P0 LDG.E R3, desc[UR6][R2.64] ;  /* 0x0000000602038981 */ /* 0x000ea2000c1e1900 */
[----:B----4-:R-:W-:Y:S01]  /*0820*/  @P1 FADD R0, R0, -R15 ;  /* 0x8000000f00001221 */ /* 0x010fe20000000000 */
[----:B---3--:R-:W-:-:S03]  /*0830*/  @P1 FADD R17, R12, -R7 ;  /* 0x800000070c111221 */ /* 0x008fc60000000000 */
[----:B------:R-:W-:-:S04]  /*0840*/  @P1 FFMA R12, R0, R0, R13 ;  /* 0x00000000000c1223 */ /* 0x000fc8000000000d */
[----:B------:R-:W-:Y:S01]  /*0850*/  @P1 FFMA R13, R17, R17, R12 ;  /* 0x00000011110d1223 */ /* 0x000fe2000000000c */
[----:B--2---:R-:W-:-:S04]  /*0860*/  @!P0 FADD R0, R10, -R3 ;  /* 0x800000030a008221 */ /* 0x004fc80000000000 */
[----:B------:R-:W-:-:S07]  /*0870*/  @!P0 FFMA R13, R0, R0, R13 ;  /* 0x00000000000d8223 */ /* 0x000fce000000000d */
.L_x_0:
[----:B------:R-:W0:Y:S01]  /*0880*/  LDCU UR4, c[0x0][0x398] ;  /* 0x00007300ff0477ac */ /* 0x000e220008000800 */
[----:B------:R-:W-:Y:S02]  /*0890*/  MOV R0, 0x3bbb989d ;  /* 0x3bbb989d00007802 */ /* 0x000fe40000000f00 */
[----:B------:R-:W-:Y:S01]  /*08a0*/  MOV R3, 0x437c0000 ;  /* 0x437c000000037802 */ /* 0x000fe20000000f00 */
[----:B0-----:R-:W-:Y:S01]  /*08b0*/  FMUL R13, R13, -UR4 ;  /* 0x800000040d0d7c20 */ /* 0x001fe20008400000 */
[----:B------:R-:W0:Y:S03]  /*08c0*/  LDCU UR4, c[0x0][0x394] ;  /* 0x00007280ff0477ac */ /* 0x000e260008000800 */
[----:B------:R-:W-:-:S04]  /*08d0*/  FFMA.SAT R0, R13, R0, 0.5 ;  /* 0x3f0000000d007423 */ /* 0x000fc80000002000 */
[----:B------:R-:W-:Y:S02]  /*08e0*/  FFMA.RM R0, R0, R3, 12582913 ;  /* 0x4b40000100007423 */ /* 0x000fe40000004003 */
[----:B------:R-:W1:Y:S02]  /*08f0*/  LDC.64 R2, c[0x0][0x388] ;  /* 0x0000e200ff027b82 */ /* 0x000e640000000a00 */
[C---:B------:R-:W-:Y:S01]  /*0900*/  FADD R4, R0.reuse, -12583039 ;  /* 0xcb40007f00047421 */ /* 0x040fe20000000000 */
[----:B------:R-:W-:-:S03]  /*0910*/  SHF.L.U32 R0, R0, 0x17, RZ ;  /* 0x0000001700007819 */ /* 0x000fc600000006ff */
[----:B------:R-:W-:Y:S01]  /*0920*/  FFMA R4, R13, 1.4426950216293334961, -R4 ;  /* 0x3fb8aa3b0d047823 */ /* 0x000fe20000000804 */
[----:B0-----:R-:W-:-:S03]  /*0930*/  IMAD R9, R9, UR4, R8 ;  /* 0x0000000409097c24 */ /* 0x001fc6000f8e0208 */
[----:B------:R-:W-:-:S04]  /*0940*/  FFMA R4, R13, 1.925963033500011079e-08, R4 ;  /* 0x32a570600d047823 */ /* 0x000fc80000000004 */
[----:B------:R-:W0:Y:S01]  /*0950*/  MUFU.EX2 R5, R4 ;  /* 0x0000000400057308 */ /* 0x000e220000000800 */
[----:B-1----:R-:W-:-:S04]  /*0960*/  IMAD.WIDE R2, R9, 0x4, R2 ;  /* 0x0000000409027825 */ /* 0x002fc800078e0202 */
[----:B0-----:R-:W-:-:S05]  /*0970*/  FMUL R5, R0, R5 ;  /* 0x0000000500057220 */ /* 0x001fca0000400000 */
[----:B------:R-:W-:Y:S01]  /*0980*/  STG.E desc[UR6][R2.64], R5 ;  /* 0x0000000502007986 */ /* 0x000fe2000c101906 */
[----:B------:R-:W-:Y:S05]  /*0990*/  EXIT ;  /* 0x000000000000794d */ /* 0x000fea0003800000 */
.L_x_4:
[----:B------:R-:W-:-:S00]  /*09a0*/  BRA `(.L_x_4) ;  /* 0xfffffffc00fc7947 */ /* 0x000fc0000383ffff */
[----:B------:R-:W-:-:S00]  /*09b0*/  NOP ;  /* 0x0000000000007918 */ /* 0x000fc00000000000 */
        /* <DEDUP_REMOVED lines=12> */
.L_x_5:


//--------------------- .nv.shared.reserved.0     --------------------------
	.section	.nv.shared.reserved.0,"aw",@nobits
	.weak		__nv_reservedSMEM_offset_0_alias
	.size		__nv_reservedSMEM_offset_0_alias, 0, 64
	.other		__nv_reservedSMEM_offset_0_alias,@"STO_CUDA_RESERVED_SHARED STV_DEFAULT"
__nv_reservedSMEM_offset_0_alias:
	.zero		0
	.zero		64


//--------------------- .nv.constant0._Z10rbf_kernelPfS_iif --------------------------
	.section	.nv.constant0._Z10rbf_kernelPfS_iif,"a",@progbits
	.sectionflags	@""
	.align	4
.nv.constant0._Z10rbf_kernelPfS_iif:
	.zero		924


//--------------------- SYMBOLS --------------------------

	.type		.nv.reservedSmem.offset0,@object
	.size		.nv.reservedSmem.offset0,0x4
